	.headerflags	@"EF_CUDA_TEXMODE_UNIFIED EF_CUDA_64BIT_ADDRESS EF_CUDA_ACCELERATORS EF_CUDA_SM90 EF_CUDA_VIRTUAL_SM(EF_CUDA_SM90)"
	.elftype	@"ET_EXEC"


//--------------------- .nv.info                  --------------------------
	.section	.nv.info,"",@"SHT_CUDA_INFO"
	.align	4


	//----- nvinfo : EIATTR_REGCOUNT
	.align		4
        /*0000*/ 	.byte	0x04, 0x2f
        /*0002*/ 	.short	(.L_3 - .L_2)
	.align		4
.L_2:
        /*0004*/ 	.word	index@(triton_poi_fused_cat_10)
        /*0008*/ 	.word	0x0000001c


	//----- nvinfo : EIATTR_MIN_STACK_SIZE
	.align		4
.L_3:
        /*000c*/ 	.byte	0x04, 0x12
        /*000e*/ 	.short	(.L_5 - .L_4)
	.align		4
.L_4:
        /*0010*/ 	.word	index@(triton_poi_fused_cat_10)
        /*0014*/ 	.word	0x00000000


	//----- nvinfo : EIATTR_FRAME_SIZE
	.align		4
.L_5:
        /*0018*/ 	.byte	0x04, 0x11
        /*001a*/ 	.short	(.L_7 - .L_6)
	.align		4
.L_6:
        /*001c*/ 	.word	index@(triton_poi_fused_cat_10)
        /*0020*/ 	.word	0x00000000


	//----- nvinfo : EIATTR_MIN_STACK_SIZE
	.align		4
.L_7:
        /*0024*/ 	.byte	0x04, 0x12
        /*0026*/ 	.short	(.L_9 - .L_8)
	.align		4
.L_8:
        /*0028*/ 	.word	index@(triton_poi_fused_cat_10)
        /*002c*/ 	.word	0x00000000
.L_9:


//--------------------- .nv.info.triton_poi_fused_cat_10 --------------------------
	.section	.nv.info.triton_poi_fused_cat_10,"",@"SHT_CUDA_INFO"
	.sectionflags	@""
	.align	4


	//----- nvinfo : EIATTR_CUDA_API_VERSION
	.align		4
        /*0000*/ 	.byte	0x04, 0x37
        /*0002*/ 	.short	(.L_11 - .L_10)
.L_10:
        /*0004*/ 	.word	0x0000007c


	//----- nvinfo : EIATTR_KPARAM_INFO
	.align		4
.L_11:
        /*0008*/ 	.byte	0x04, 0x17
        /*000a*/ 	.short	(.L_13 - .L_12)
.L_12:
        /*000c*/ 	.word	0x00000000
        /*0010*/ 	.short	0x0008
        /*0012*/ 	.short	0x0040
        /*0014*/ 	.byte	0x00, 0xf0, 0x11, 0x00


	//----- nvinfo : EIATTR_KPARAM_INFO
	.align		4
.L_13:
        /*0018*/ 	.byte	0x04, 0x17
        /*001a*/ 	.short	(.L_15 - .L_14)
.L_14:
        /*001c*/ 	.word	0x00000000
        /*0020*/ 	.short	0x0007
        /*0022*/ 	.short	0x0038
        /*0024*/ 	.byte	0x00, 0xf4, 0x21, 0x00


	//----- nvinfo : EIATTR_KPARAM_INFO
	.align		4
.L_15:
        /*0028*/ 	.byte	0x04, 0x17
        /*002a*/ 	.short	(.L_17 - .L_16)
.L_16:
        /*002c*/ 	.word	0x00000000
        /*0030*/ 	.short	0x0006
        /*0032*/ 	.short	0x0030
        /*0034*/ 	.byte	0x00, 0xf4, 0x21, 0x00


	//----- nvinfo : EIATTR_KPARAM_INFO
	.align		4
.L_17:
        /*0038*/ 	.byte	0x04, 0x17
        /*003a*/ 	.short	(.L_19 - .L_18)
.L_18:
        /*003c*/ 	.word	0x00000000
        /*0040*/ 	.short	0x0005
        /*0042*/ 	.short	0x0028
        /*0044*/ 	.byte	0x00, 0xf4, 0x21, 0x00


	//----- nvinfo : EIATTR_KPARAM_INFO
	.align		4
.L_19:
        /*0048*/ 	.byte	0x04, 0x17
        /*004a*/ 	.short	(.L_21 - .L_20)
.L_20:
        /*004c*/ 	.word	0x00000000
        /*0050*/ 	.short	0x0004
        /*0052*/ 	.short	0x0020
        /*0054*/ 	.byte	0x00, 0xf4, 0x21, 0x00


	//----- nvinfo : EIATTR_KPARAM_INFO
	.align		4
.L_21:
        /*0058*/ 	.byte	0x04, 0x17
        /*005a*/ 	.short	(.L_23 - .L_22)
.L_22:
        /*005c*/ 	.word	0x00000000
        /*0060*/ 	.short	0x0003
        /*0062*/ 	.short	0x0018
        /*0064*/ 	.byte	0x00, 0xf4, 0x21, 0x00


	//----- nvinfo : EIATTR_KPARAM_INFO
	.align		4
.L_23:
        /*0068*/ 	.byte	0x04, 0x17
        /*006a*/ 	.short	(.L_25 - .L_24)
.L_24:
        /*006c*/ 	.word	0x00000000
        /*0070*/ 	.short	0x0002
        /*0072*/ 	.short	0x0010
        /*0074*/ 	.byte	0x00, 0xf4, 0x21, 0x00


	//----- nvinfo : EIATTR_KPARAM_INFO
	.align		4
.L_25:
        /*0078*/ 	.byte	0x04, 0x17
        /*007a*/ 	.short	(.L_27 - .L_26)
.L_26:
        /*007c*/ 	.word	0x00000000
        /*0080*/ 	.short	0x0001
        /*0082*/ 	.short	0x0008
        /*0084*/ 	.byte	0x00, 0xf4, 0x21, 0x00


	//----- nvinfo : EIATTR_KPARAM_INFO
	.align		4
.L_27:
        /*0088*/ 	.byte	0x04, 0x17
        /*008a*/ 	.short	(.L_29 - .L_28)
.L_28:
        /*008c*/ 	.word	0x00000000
        /*0090*/ 	.short	0x0000
        /*0092*/ 	.short	0x0000
        /*0094*/ 	.byte	0x00, 0xf4, 0x21, 0x00


	//----- nvinfo : EIATTR_SPARSE_MMA_MASK
	.align		4
.L_29:
        /*0098*/ 	.byte	0x03, 0x50
        /*009a*/ 	.short	0x0000


	//----- nvinfo : EIATTR_MAXREG_COUNT
	.align		4
        /*009c*/ 	.byte	0x03, 0x1b
        /*009e*/ 	.short	0x00ff


	//----- nvinfo : EIATTR_EXIT_INSTR_OFFSETS
	.align		4
        /*00a0*/ 	.byte	0x04, 0x1c
        /*00a2*/ 	.short	(.L_31 - .L_30)


	//   ....[0]....
.L_30:
        /*00a4*/ 	.word	0x00000960


	//----- nvinfo : EIATTR_REQNTID
	.align		4
.L_31:
        /*00a8*/ 	.byte	0x04, 0x10
        /*00aa*/ 	.short	(.L_33 - .L_32)
.L_32:
        /*00ac*/ 	.word	0x00000100
        /*00b0*/ 	.word	0x00000001
        /*00b4*/ 	.word	0x00000001


	//----- nvinfo : EIATTR_CBANK_PARAM_SIZE
	.align		4
.L_33:
        /*00b8*/ 	.byte	0x03, 0x19
        /*00ba*/ 	.short	0x0044


	//----- nvinfo : EIATTR_PARAM_CBANK
	.align		4
        /*00bc*/ 	.byte	0x04, 0x0a
        /*00be*/ 	.short	(.L_35 - .L_34)
	.align		4
.L_34:
        /*00c0*/ 	.word	index@(.nv.constant0.triton_poi_fused_cat_10)
        /*00c4*/ 	.short	0x0210
        /*00c6*/ 	.short	0x0044


	//----- nvinfo : EIATTR_SW_WAR
	.align		4
.L_35:
        /*00c8*/ 	.byte	0x04, 0x36
        /*00ca*/ 	.short	(.L_37 - .L_36)
.L_36:
        /*00cc*/ 	.word	0x00000008
.L_37:


//--------------------- .nv.callgraph             --------------------------
	.section	.nv.callgraph,"",@"SHT_CUDA_CALLGRAPH"
	.align	4
	.sectionentsize	8
	.align		4
        /*0000*/ 	.word	0x00000000
	.align		4
        /*0004*/ 	.word	0xffffffff
	.align		4
        /*0008*/ 	.word	0x00000000
	.align		4
        /*000c*/ 	.word	0xfffffffe
	.align		4
        /*0010*/ 	.word	0x00000000
	.align		4
        /*0014*/ 	.word	0xfffffffd
	.align		4
        /*0018*/ 	.word	0x00000000
	.align		4
        /*001c*/ 	.word	0xfffffffc


//--------------------- .nv.constant4             --------------------------
	.section	.nv.constant4,"a",@progbits
	.align	8
	.align		8
.nv.constant4:
        /*0000*/ 	.dword	_$_str
	.align		8
        /*0008*/ 	.dword	_$_str_$_2


//--------------------- .text.triton_poi_fused_cat_10 --------------------------
	.section	.text.triton_poi_fused_cat_10,"ax",@progbits
	.align	128
        .global         triton_poi_fused_cat_10
        .type           triton_poi_fused_cat_10,@function
        .size           triton_poi_fused_cat_10,(.L_x_1 - triton_poi_fused_cat_10)
        .other          triton_poi_fused_cat_10,@"STO_CUDA_ENTRY STV_DEFAULT"
triton_poi_fused_cat_10:
.text.triton_poi_fused_cat_10:
[----:B------:R-:W-:Y:S01]  /*0000*/  LDC R1, c[0x0][0x28] ;  /* 0x00000a00ff017b82 */ /* 0x000fe20000000800 */
[----:B------:R-:W1:Y:S01]  /*0010*/  S2R R0, SR_TID.X ;  /* 0x0000000000007919 */ /* 0x000e620000002100 */
[----:B------:R-:W-:Y:S01]  /*0020*/  CS2R R8, SRZ ;  /* 0x0000000000087805 */ /* 0x000fe2000001ff00 */
[----:B------:R-:W-:-:S05]  /*0030*/  ULDC.64 UR4, c[0x0][0x208] ;  /* 0x0000820000047ab9 */ /* 0x000fca0000000a00 */
[----:B------:R-:W2:Y:S01]  /*0040*/  LDC.64 R16, c[0x0][0x228] ;  /* 0x00008a00ff107b82 */ /* 0x000ea20000000a00 */
[----:B------:R-:W3:Y:S01]  /*0050*/  S2R R3, SR_CTAID.X ;  /* 0x0000000000037919 */ /* 0x000ee20000002500 */
[----:B------:R-:W-:Y:S01]  /*0060*/  IMAD.MOV.U32 R14, RZ, RZ, RZ ;  /* 0x000000ffff0e7224 */ /* 0x000fe200078e00ff */
[----:B------:R-:W-:Y:S01]  /*0070*/  ULDC.64 UR6, c[0x0][0x218] ;  /* 0x0000860000067ab9 */ /* 0x000fe20000000a00 */
[----:B-1----:R-:W-:-:S05]  /*0080*/  IMAD.SHL.U32 R0, R0, 0x2, RZ ;  /* 0x0000000200007824 */ /* 0x002fca00078e00ff */
[----:B------:R-:W-:-:S05]  /*0090*/  LOP3.LUT R0, R0, 0x1fe, RZ, 0xc0, !PT ;  /* 0x000001fe00007812 */ /* 0x000fca00078ec0ff */
[----:B---3--:R-:W-:Y:S02]  /*00a0*/  IMAD R12, R3, 0x200, R0 ;  /* 0x00000200030c7824 */ /* 0x008fe400078e0200 */
[----:B------:R-:W1:Y:S03]  /*00b0*/  LDC.64 R2, c[0x0][0x210] ;  /* 0x00008400ff027b82 */ /* 0x000e660000000a00 */
[----:B------:R-:W-:-:S04]  /*00c0*/  SHF.R.S32.HI R5, RZ, 0x1f, R12 ;  /* 0x0000001fff057819 */ /* 0x000fc8000001140c */
[CC--:B------:R-:W-:Y:S02]  /*00d0*/  LEA.HI R15, R5.reuse, R12.reuse, RZ, 0xa ;  /* 0x0000000c050f7211 */ /* 0x0c0fe400078f50ff */
[----:B------:R-:W-:Y:S02]  /*00e0*/  LEA.HI R4, R5, R12, RZ, 0x5 ;  /* 0x0000000c05047211 */ /* 0x000fe400078f28ff */
[----:B------:R-:W-:Y:S02]  /*00f0*/  SHF.R.S32.HI R13, RZ, 0xa, R15 ;  /* 0x0000000aff0d7819 */ /* 0x000fe4000001140f */
[----:B------:R-:W-:Y:S02]  /*0100*/  SHF.R.S32.HI R6, RZ, 0x5, R4 ;  /* 0x00000005ff067819 */ /* 0x000fe40000011404 */
[----:B------:R-:W-:Y:S01]  /*0110*/  LOP3.LUT R7, R4, 0xffffffe0, RZ, 0xc0, !PT ;  /* 0xffffffe004077812 */ /* 0x000fe200078ec0ff */
[----:B------:R-:W-:-:S04]  /*0120*/  IMAD.HI R0, R13, 0x2aaaaaab, RZ ;  /* 0x2aaaaaab0d007827 */ /* 0x000fc800078e02ff */
[----:B------:R-:W-:Y:S01]  /*0130*/  IMAD.IADD R7, R12, 0x1, -R7 ;  /* 0x000000010c077824 */ /* 0x000fe200078e0a07 */
[----:B------:R-:W-:-:S04]  /*0140*/  SHF.R.U32.HI R5, RZ, 0x1f, R0 ;  /* 0x0000001fff057819 */ /* 0x000fc80000011600 */
[----:B------:R-:W-:Y:S02]  /*0150*/  LEA.HI R0, R0, R5, RZ, 0x1a ;  /* 0x0000000500007211 */ /* 0x000fe400078fd0ff */
[----:B------:R-:W-:-:S03]  /*0160*/  LEA.HI R5, R6, R6, RZ, 0x5 ;  /* 0x0000000606057211 */ /* 0x000fc600078f28ff */
[----:B------:R-:W-:Y:S01]  /*0170*/  IMAD R13, R0, -0x180, R13 ;  /* 0xfffffe80000d7824 */ /* 0x000fe200078e020d */
[----:B------:R-:W-:-:S04]  /*0180*/  LOP3.LUT R5, R5, 0xffffffe0, RZ, 0xc0, !PT ;  /* 0xffffffe005057812 */ /* 0x000fc800078ec0ff */
[----:B------:R-:W-:Y:S01]  /*0190*/  ISETP.GE.AND P1, PT, R13, 0x100, PT ;  /* 0x000001000d00780c */ /* 0x000fe20003f26270 */
[----:B------:R-:W-:-:S04]  /*01a0*/  IMAD.IADD R5, R6, 0x1, -R5 ;  /* 0x0000000106057824 */ /* 0x000fc800078e0a05 */
[----:B-1----:R-:W-:Y:S01]  /*01b0*/  IMAD.WIDE R10, R5, 0x8, R2 ;  /* 0x00000008050a7825 */ /* 0x002fe200078e0202 */
[----:B------:R-:W-:-:S03]  /*01c0*/  CS2R R4, SRZ ;  /* 0x0000000000047805 */ /* 0x000fc6000001ff00 */
[----:B------:R-:W-:-:S04]  /*01d0*/  IMAD.WIDE R2, R7, 0x8, R2 ;  /* 0x0000000807027825 */ /* 0x000fc800078e0202 */
[----:B------:R-:W3:Y:S01]  /*01e0*/  @!P1 LDG.E.EL.64 R8, desc[UR4][R10.64] ;  /* 0x000000040a089981 */ /* 0x000ee2000c2e1b00 */
[----:B------:R-:W-:-:S06]  /*01f0*/  CS2R R6, SRZ ;  /* 0x0000000000067805 */ /* 0x000fcc000001ff00 */
[----:B------:R-:W4:Y:S01]  /*0200*/  @!P1 LDG.E.EL.128 R4, desc[UR4][R2.64] ;  /* 0x0000000402049981 */ /* 0x000f22000c2e1d00 */
[----:B------:R-:W-:Y:S02]  /*0210*/  IMAD.MOV.U32 R0, RZ, RZ, RZ ;  /* 0x000000ffff007224 */ /* 0x000fe400078e00ff */
[----:B--2---:R-:W-:-:S05]  /*0220*/  IMAD.WIDE R16, R13, 0x4, R16 ;  /* 0x000000040d107825 */ /* 0x004fca00078e0210 */
[----:B------:R-:W2:Y:S04]  /*0230*/  @!P1 LDG.E.EL R0, desc[UR4][R16.64] ;  /* 0x0000000410009981 */ /* 0x000ea8000c2e1900 */
[----:B------:R1:W5:Y:S02]  /*0240*/  @!P1 LDG.E.EL R14, desc[UR4][R16.64] ;  /* 0x00000004100e9981 */ /* 0x000364000c2e1900 */
[----:B-1----:R-:W-:Y:S01]  /*0250*/  IMAD.SHL.U32 R17, R13, 0x100, RZ ;  /* 0x000001000d117824 */ /* 0x002fe200078e00ff */
[----:B------:R-:W-:Y:S01]  /*0260*/  LOP3.LUT R15, R15, 0xfffffc00, RZ, 0xc0, !PT ;  /* 0xfffffc000f0f7812 */ /* 0x000fe200078ec0ff */
[----:B------:R-:W-:-:S04]  /*0270*/  IMAD.MOV.U32 R22, RZ, RZ, RZ ;  /* 0x000000ffff167224 */ /* 0x000fc800078e00ff */
[----:B------:R-:W-:Y:S01]  /*0280*/  IMAD.IADD R15, R12, 0x1, -R15 ;  /* 0x000000010c0f7824 */ /* 0x000fe200078e0a0f */
[----:B---3--:R-:W-:-:S04]  /*0290*/  SEL R18, R9, RZ, !P1 ;  /* 0x000000ff09127207 */ /* 0x008fc80004800000 */
[----:B------:R-:W-:Y:S02]  /*02a0*/  SHF.R.U32.HI R9, RZ, 0x1b, R18 ;  /* 0x0000001bff097819 */ /* 0x000fe40000011612 */
[----:B------:R-:W-:Y:S02]  /*02b0*/  SEL R11, R8, RZ, !P1 ;  /* 0x000000ff080b7207 */ /* 0x000fe40004800000 */
[----:B------:R-:W-:Y:S02]  /*02c0*/  LOP3.LUT R8, R9, 0x10, RZ, 0xc0, !PT ;  /* 0x0000001009087812 */ /* 0x000fe400078ec0ff */
[----:B----4-:R-:W-:Y:S02]  /*02d0*/  SEL R2, R4, RZ, !P1 ;  /* 0x000000ff04027207 */ /* 0x010fe40004800000 */
[----:B------:R-:W-:Y:S02]  /*02e0*/  IADD3 R20, P0, R8, R11, RZ ;  /* 0x0000000b08147210 */ /* 0x000fe40007f1e0ff */
[----:B------:R-:W-:Y:S01]  /*02f0*/  SEL R11, R5, RZ, !P1 ;  /* 0x000000ff050b7207 */ /* 0x000fe20004800000 */
[----:B------:R-:W1:Y:S01]  /*0300*/  LDC.64 R8, c[0x0][0x220] ;  /* 0x00008800ff087b82 */ /* 0x000e620000000a00 */
[----:B------:R-:W-:-:S02]  /*0310*/  LEA R3, P2, R2, UR6, 0x2 ;  /* 0x0000000602037c11 */ /* 0x000fc4000f8410ff */
[----:B------:R-:W-:Y:S02]  /*0320*/  SEL R4, R6, RZ, !P1 ;  /* 0x000000ff06047207 */ /* 0x000fe40004800000 */
[--C-:B------:R-:W-:Y:S01]  /*0330*/  SHF.R.U32.HI R6, RZ, 0x19, R11.reuse ;  /* 0x00000019ff067819 */ /* 0x100fe2000001160b */
[----:B------:R-:W-:Y:S01]  /*0340*/  IMAD.X R19, RZ, RZ, R18, P0 ;  /* 0x000000ffff137224 */ /* 0x000fe200000e0612 */
[----:B------:R-:W-:Y:S01]  /*0350*/  SEL R5, R7, RZ, !P1 ;  /* 0x000000ff07057207 */ /* 0x000fe20004800000 */
[----:B------:R-:W-:Y:S01]  /*0360*/  IMAD.SHL.U32 R7, R20, 0x40, RZ ;  /* 0x0000004014077824 */ /* 0x000fe200078e00ff */
[----:B------:R-:W-:Y:S01]  /*0370*/  LEA.HI.X R2, R2, UR7, R11, 0x2, P2 ;  /* 0x0000000702027c11 */ /* 0x000fe200090f140b */
[----:B------:R-:W-:Y:S01]  /*0380*/  IMAD.HI R18, R12, 0x2aaaaaab, RZ ;  /* 0x2aaaaaab0c127827 */ /* 0x000fe200078e02ff */
[----:B------:R-:W-:Y:S02]  /*0390*/  LEA R11, P0, R4, UR6, 0x2 ;  /* 0x00000006040b7c11 */ /* 0x000fe4000f8010ff */
[----:B------:R-:W-:-:S02]  /*03a0*/  LOP3.LUT R6, R6, 0x40, RZ, 0xc0, !PT ;  /* 0x0000004006067812 */ /* 0x000fc400078ec0ff */
[--C-:B------:R-:W-:Y:S02]  /*03b0*/  SHF.R.U32.HI R10, RZ, 0x19, R5.reuse ;  /* 0x00000019ff0a7819 */ /* 0x100fe40000011605 */
[----:B------:R-:W-:Y:S01]  /*03c0*/  LEA.HI.X R16, R4, UR7, R5, 0x2, P0 ;  /* 0x0000000704107c11 */ /* 0x000fe200080f1405 */
[----:B------:R-:W-:Y:S01]  /*03d0*/  ULDC.64 UR6, c[0x0][0x240] ;  /* 0x0000900000067ab9 */ /* 0x000fe20000000a00 */
[----:B------:R-:W-:Y:S01]  /*03e0*/  IADD3 R6, P0, P2, R7, R3, R6 ;  /* 0x0000000307067210 */ /* 0x000fe20007a1e006 */
[----:B------:R-:W3:Y:S01]  /*03f0*/  LDC.64 R4, c[0x0][0x230] ;  /* 0x00008c00ff047b82 */ /* 0x000ee20000000a00 */
[----:B------:R-:W-:Y:S02]  /*0400*/  LOP3.LUT R10, R10, 0x40, RZ, 0xc0, !PT ;  /* 0x000000400a0a7812 */ /* 0x000fe400078ec0ff */
[----:B------:R-:W-:Y:S02]  /*0410*/  SHF.R.U32.HI R3, RZ, 0x1f, R18 ;  /* 0x0000001fff037819 */ /* 0x000fe40000011612 */
[----:B------:R-:W-:-:S02]  /*0420*/  SHF.L.U64.HI R19, R20, 0x6, R19 ;  /* 0x0000000614137819 */ /* 0x000fc40000010213 */
[----:B------:R-:W-:Y:S02]  /*0430*/  IADD3 R10, P3, P4, R7, R11, R10 ;  /* 0x0000000b070a7210 */ /* 0x000fe40007c7e00a */
[C---:B------:R-:W-:Y:S02]  /*0440*/  IADD3.X R7, R19.reuse, R2, RZ, P0, P2 ;  /* 0x0000000213077210 */ /* 0x040fe400007e44ff */
[----:B------:R-:W-:Y:S02]  /*0450*/  LEA.HI.SX32 R18, R18, R3, 0x10 ;  /* 0x0000000312127211 */ /* 0x000fe400078f82ff */
[----:B------:R-:W4:Y:S01]  /*0460*/  LDC.64 R2, c[0x0][0x238] ;  /* 0x00008e00ff027b82 */ /* 0x000f220000000a00 */
[----:B------:R-:W-:Y:S01]  /*0470*/  IADD3.X R11, R19, R16, RZ, P3, P4 ;  /* 0x00000010130b7210 */ /* 0x000fe20001fe84ff */
[----:B------:R-:W-:-:S04]  /*0480*/  IMAD.WIDE R6, R17, 0x4, R6 ;  /* 0x0000000411067825 */ /* 0x000fc800078e0206 */
[----:B------:R-:W-:Y:S02]  /*0490*/  IMAD.U32 R19, R18, 0x10000, RZ ;  /* 0x0001000012137824 */ /* 0x000fe400078e00ff */
[----:B------:R-:W-:Y:S01]  /*04a0*/  IMAD.WIDE R10, R17, 0x4, R10 ;  /* 0x00000004110a7825 */ /* 0x000fe200078e020a */
[----:B------:R-:W-:Y:S02]  /*04b0*/  CS2R R16, SRZ ;  /* 0x0000000000107805 */ /* 0x000fe4000001ff00 */
[----:B------:R-:W-:Y:S01]  /*04c0*/  CS2R R20, SRZ ;  /* 0x0000000000147805 */ /* 0x000fe2000001ff00 */
[----:B------:R-:W-:-:S04]  /*04d0*/  IMAD.WIDE R6, R19, 0x4, R6 ;  /* 0x0000000413067825 */ /* 0x000fc800078e0206 */
[----:B-1----:R-:W-:Y:S01]  /*04e0*/  IMAD.WIDE R8, R13, 0x4, R8 ;  /* 0x000000040d087825 */ /* 0x002fe200078e0208 */
[----:B------:R1:W5:Y:S03]  /*04f0*/  @!P1 LDG.E.EL R16, desc[UR4][R6.64] ;  /* 0x0000000406109981 */ /* 0x000366000c2e1900 */
[----:B------:R-:W-:Y:S01]  /*0500*/  IMAD.WIDE R10, R19, 0x4, R10 ;  /* 0x00000004130a7825 */ /* 0x000fe200078e020a */
[----:B------:R-:W5:Y:S03]  /*0510*/  @!P1 LDG.E.EL R17, desc[UR4][R8.64] ;  /* 0x0000000408119981 */ /* 0x000f66000c2e1900 */
[C---:B----4-:R-:W-:Y:S01]  /*0520*/  IMAD.WIDE R24, R13.reuse, 0x4, R2 ;  /* 0x000000040d187825 */ /* 0x050fe200078e0202 */
[----:B------:R-:W4:Y:S03]  /*0530*/  @!P1 LDG.E.EL R20, desc[UR4][R10.64] ;  /* 0x000000040a149981 */ /* 0x000f26000c2e1900 */
[----:B------:R-:W-:Y:S01]  /*0540*/  IMAD.SHL.U32 R18, R18, 0x20000, RZ ;  /* 0x0002000012127824 */ /* 0x000fe200078e00ff */
[----:B------:R-:W4:Y:S01]  /*0550*/  @!P1 LDG.E.EL R21, desc[UR4][R8.64] ;  /* 0x0000000408159981 */ /* 0x000f22000c2e1900 */
[----:B------:R-:W-:Y:S01]  /*0560*/  IMAD.SHL.U32 R2, R13, 0x400, RZ ;  /* 0x000004000d027824 */ /* 0x000fe200078e00ff */
[----:B-1----:R-:W-:Y:S01]  /*0570*/  CS2R R6, SRZ ;  /* 0x0000000000067805 */ /* 0x002fe2000001ff00 */
[----:B------:R-:W-:-:S02]  /*0580*/  IMAD.MOV.U32 R19, RZ, RZ, RZ ;  /* 0x000000ffff137224 */ /* 0x000fc400078e00ff */
[C---:B---3--:R-:W-:Y:S01]  /*0590*/  IMAD.WIDE R4, R13.reuse, 0x4, R4 ;  /* 0x000000040d047825 */ /* 0x048fe200078e0204 */
[--C-:B------:R-:W-:Y:S02]  /*05a0*/  SHF.R.S32.HI R3, RZ, 0x1f, R18.reuse ;  /* 0x0000001fff037819 */ /* 0x100fe40000011412 */
[----:B------:R-:W-:Y:S01]  /*05b0*/  IADD3 R18, P2, P3, R2, R15, R18 ;  /* 0x0000000f02127210 */ /* 0x000fe20007b5e012 */
[----:B------:R-:W3:Y:S01]  /*05c0*/  @!P1 LDG.E.EL R6, desc[UR4][R24.64] ;  /* 0x0000000418069981 */ /* 0x000ee2000c2e1900 */
[----:B------:R-:W-:Y:S02]  /*05d0*/  SHF.R.S32.HI R15, RZ, 0x1f, R15 ;  /* 0x0000001fff0f7819 */ /* 0x000fe4000001140f */
[----:B------:R-:W-:Y:S01]  /*05e0*/  SHF.R.S32.HI R2, RZ, 0x1f, R2 ;  /* 0x0000001fff027819 */ /* 0x000fe20000011402 */
[----:B------:R-:W3:Y:S01]  /*05f0*/  @!P1 LDG.E.EL R19, desc[UR4][R4.64] ;  /* 0x0000000404139981 */ /* 0x000ee2000c2e1900 */
[----:B------:R-:W-:-:S03]  /*0600*/  ISETP.GT.AND P0, PT, R13, 0xff, PT ;  /* 0x000000ff0d00780c */ /* 0x000fc60003f04270 */
[----:B------:R1:W3:Y:S01]  /*0610*/  @!P1 LDG.E.EL R22, desc[UR4][R4.64] ;  /* 0x0000000404169981 */ /* 0x0002e2000c2e1900 */
[----:B------:R-:W-:-:S03]  /*0620*/  IADD3.X R3, R2, R15, R3, P2, P3 ;  /* 0x0000000f02037210 */ /* 0x000fc600017e6403 */
[----:B------:R-:W3:Y:S01]  /*0630*/  @!P1 LDG.E.EL R7, desc[UR4][R24.64] ;  /* 0x0000000418079981 */ /* 0x000ee2000c2e1900 */
[----:B-1----:R-:W-:-:S04]  /*0640*/  LEA R4, P2, R18, UR6, 0x2 ;  /* 0x0000000612047c11 */ /* 0x002fc8000f8410ff */
[----:B------:R-:W-:Y:S02]  /*0650*/  LEA.HI.X R5, R18, UR7, R3, 0x2, P2 ;  /* 0x0000000712057c11 */ /* 0x000fe400090f1403 */
[----:B------:R-:W-:-:S06]  /*0660*/  CS2R R2, SRZ ;  /* 0x0000000000027805 */ /* 0x000fcc000001ff00 */
[----:B------:R1:W3:Y:S01]  /*0670*/  @P0 LDG.E.64 R2, desc[UR4][R4.64+-0x100000] ;  /* 0xf000000404020981 */ /* 0x0002e2000c1e1b00 */
[----:B--2---:R-:W-:Y:S02]  /*0680*/  SEL R0, R0, RZ, !P1 ;  /* 0x000000ff00007207 */ /* 0x004fe40004800000 */
[----:B-----5:R-:W-:-:S03]  /*0690*/  SEL R14, R14, RZ, !P1 ;  /* 0x000000ff0e0e7207 */ /* 0x020fc60004800000 */
[----:B------:R-:W-:-:S04]  /*06a0*/  FADD R0, R0, 9.9999997473787516356e-06 ;  /* 0x3727c5ac00007421 */ /* 0x000fc80000000000 */
[----:B0-----:R-:W0:Y:S01]  /*06b0*/  MUFU.SQRT R8, R0 ;  /* 0x0000000000087308 */ /* 0x001e220000002000 */
[----:B------:R-:W-:-:S07]  /*06c0*/  FADD R14, R14, 9.9999997473787516356e-06 ;  /* 0x3727c5ac0e0e7421 */ /* 0x000fce0000000000 */
[----:B------:R-:W2:Y:S01]  /*06d0*/  MUFU.SQRT R9, R14 ;  /* 0x0000000e00097308 */ /* 0x000ea20000002000 */
[C---:B0-----:R-:W-:Y:S02]  /*06e0*/  FSETP.GT.AND P2, PT, R8.reuse, 8.50705917302346158658e+37, PT ;  /* 0x7e8000000800780b */ /* 0x041fe40003f44000 */
[----:B------:R-:W-:Y:S02]  /*06f0*/  FSETP.GEU.AND P4, PT, R8, 1.175494350822287508e-38, PT ;  /* 0x008000000800780b */ /* 0x000fe40003f8e000 */
[C---:B--2---:R-:W-:Y:S02]  /*0700*/  FSETP.GT.AND P3, PT, R9.reuse, 8.50705917302346158658e+37, PT ;  /* 0x7e8000000900780b */ /* 0x044fe40003f64000 */
[----:B------:R-:W-:-:S07]  /*0710*/  FSETP.GEU.AND P5, PT, R9, 1.175494350822287508e-38, PT ;  /* 0x008000000900780b */ /* 0x000fce0003fae000 */
[----:B------:R-:W-:-:S04]  /*0720*/  @P2 FMUL R8, R8, 0.25 ;  /* 0x3e80000008082820 */ /* 0x000fc80000400000 */
[----:B------:R-:W-:Y:S01]  /*0730*/  @!P4 FMUL R8, R8, 16777216 ;  /* 0x4b8000000808c820 */ /* 0x000fe20000400000 */
[----:B------:R-:W-:Y:S02]  /*0740*/  IMAD.MOV.U32 R0, RZ, RZ, 0x3e800000 ;  /* 0x3e800000ff007424 */ /* 0x000fe400078e00ff */
[----:B------:R-:W-:-:S03]  /*0750*/  @P3 FMUL R9, R9, 0.25 ;  /* 0x3e80000009093820 */ /* 0x000fc60000400000 */
[----:B------:R-:W0:Y:S01]  /*0760*/  MUFU.RCP R8, R8 ;  /* 0x0000000800087308 */ /* 0x000e220000001000 */
[----:B------:R-:W-:Y:S01]  /*0770*/  @!P5 FMUL R9, R9, 16777216 ;  /* 0x4b8000000909d820 */ /* 0x000fe20000400000 */
[----:B-1----:R-:W-:-:S06]  /*0780*/  FSEL R5, R0, 1, P2 ;  /* 0x3f80000000057808 */ /* 0x002fcc0001000000 */
[----:B------:R-:W1:Y:S01]  /*0790*/  MUFU.RCP R9, R9 ;  /* 0x0000000900097308 */ /* 0x000e620000001000 */
[----:B------:R-:W-:Y:S01]  /*07a0*/  @!P4 FMUL R5, R5, 16777216 ;  /* 0x4b8000000505c820 */ /* 0x000fe20000400000 */
[----:B------:R-:W-:-:S03]  /*07b0*/  FSEL R14, R0, 1, P3 ;  /* 0x3f800000000e7808 */ /* 0x000fc60001800000 */
[----:B0-----:R-:W-:Y:S02]  /*07c0*/  FMUL R11, R8, R5 ;  /* 0x00000005080b7220 */ /* 0x001fe40000400000 */
[----:B------:R-:W0:Y:S01]  /*07d0*/  LDC.64 R4, c[0x0][0x248] ;  /* 0x00009200ff047b82 */ /* 0x000e220000000a00 */
[----:B------:R-:W-:-:S04]  /*07e0*/  @!P5 FMUL R14, R14, 16777216 ;  /* 0x4b8000000e0ed820 */ /* 0x000fc80000400000 */
[----:B-1----:R-:W-:Y:S01]  /*07f0*/  FMUL R9, R9, R14 ;  /* 0x0000000e09097220 */ /* 0x002fe20000400000 */
[----:B0-----:R-:W-:Y:S01]  /*0800*/  IMAD.WIDE R4, R12, 0x4, R4 ;  /* 0x000000040c047825 */ /* 0x001fe200078e0204 */
[----:B------:R-:W-:Y:S02]  /*0810*/  SEL R10, R16, RZ, !P1 ;  /* 0x000000ff100a7207 */ /* 0x000fe40004800000 */
[----:B------:R-:W-:Y:S02]  /*0820*/  SEL R17, R17, RZ, !P1 ;  /* 0x000000ff11117207 */ /* 0x000fe40004800000 */
[----:B----4-:R-:W-:-:S03]  /*0830*/  SEL R0, R20, RZ, !P1 ;  /* 0x000000ff14007207 */ /* 0x010fc60004800000 */
[----:B------:R-:W-:Y:S01]  /*0840*/  FADD R10, R10, -R17 ;  /* 0x800000110a0a7221 */ /* 0x000fe20000000000 */
[----:B------:R-:W-:-:S03]  /*0850*/  SEL R21, R21, RZ, !P1 ;  /* 0x000000ff15157207 */ /* 0x000fc60004800000 */
[----:B------:R-:W-:Y:S02]  /*0860*/  FMUL R10, R10, R11 ;  /* 0x0000000b0a0a7220 */ /* 0x000fe40000400000 */
[----:B------:R-:W-:Y:S01]  /*0870*/  FADD R0, R0, -R21 ;  /* 0x8000001500007221 */ /* 0x000fe20000000000 */
[----:B---3--:R-:W-:-:S03]  /*0880*/  SEL R11, R6, RZ, !P1 ;  /* 0x000000ff060b7207 */ /* 0x008fc60004800000 */
[----:B------:R-:W-:Y:S01]  /*0890*/  FMUL R6, R0, R9 ;  /* 0x0000000900067220 */ /* 0x000fe20000400000 */
[----:B------:R-:W-:Y:S02]  /*08a0*/  SEL R19, R19, RZ, !P1 ;  /* 0x000000ff13137207 */ /* 0x000fe40004800000 */
[----:B------:R-:W-:Y:S02]  /*08b0*/  SEL R22, R22, RZ, !P1 ;  /* 0x000000ff16167207 */ /* 0x000fe40004800000 */
[----:B------:R-:W-:Y:S01]  /*08c0*/  SEL R7, R7, RZ, !P1 ;  /* 0x000000ff07077207 */ /* 0x000fe20004800000 */
[----:B------:R-:W-:-:S04]  /*08d0*/  FFMA R0, R10, R19, R11 ;  /* 0x000000130a007223 */ /* 0x000fc8000000000b */
[----:B------:R-:W-:Y:S01]  /*08e0*/  FFMA R7, R6, R22, R7 ;  /* 0x0000001606077223 */ /* 0x000fe20000000007 */
[----:B------:R-:W-:-:S04]  /*08f0*/  FSETP.GEU.AND P2, PT, R0, RZ, PT ;  /* 0x000000ff0000720b */ /* 0x000fc80003f4e000 */
[C---:B------:R-:W-:Y:S02]  /*0900*/  FSETP.GEU.AND P3, PT, R7.reuse, RZ, PT ;  /* 0x000000ff0700720b */ /* 0x040fe40003f6e000 */
[----:B------:R-:W-:Y:S02]  /*0910*/  FSEL R6, R0, RZ, P2 ;  /* 0x000000ff00067208 */ /* 0x000fe40001000000 */
[----:B------:R-:W-:Y:S02]  /*0920*/  FSEL R7, R7, RZ, P3 ;  /* 0x000000ff07077208 */ /* 0x000fe40001800000 */
[----:B------:R-:W-:Y:S02]  /*0930*/  @P1 SEL R6, R2, RZ, P0 ;  /* 0x000000ff02061207 */ /* 0x000fe40000000000 */
[----:B------:R-:W-:-:S05]  /*0940*/  @P1 SEL R7, R3, RZ, P0 ;  /* 0x000000ff03071207 */ /* 0x000fca0000000000 */
[----:B------:R-:W-:Y:S01]  /*0950*/  STG.E.64 desc[UR4][R4.64], R6 ;  /* 0x0000000604007986 */ /* 0x000fe2000c101b04 */
[----:B------:R-:W-:Y:S05]  /*0960*/  EXIT ;  /* 0x000000000000794d */ /* 0x000fea0003800000 */
.L_x_0:
[----:B------:R-:W-:-:S00]  /*0970*/  BRA `(.L_x_0) ;  /* 0xfffffffc00fc7947 */ /* 0x000fc0000383ffff */
[----:B------:R-:W-:-:S00]  /*0980*/  NOP ;  /* 0x0000000000007918 */ /* 0x000fc00000000000 */
[----:B------:R-:W-:-:S00]  /*0990*/  NOP ;  /* 0x0000000000007918 */ /* 0x000fc00000000000 */
[----:B------:R-:W-:-:S00]  /*09a0*/  NOP ;  /* 0x0000000000007918 */ /* 0x000fc00000000000 */
[----:B------:R-:W-:-:S00]  /*09b0*/  NOP ;  /* 0x0000000000007918 */ /* 0x000fc00000000000 */
[----:B------:R-:W-:-:S00]  /*09c0*/  NOP ;  /* 0x0000000000007918 */ /* 0x000fc00000000000 */
[----:B------:R-:W-:-:S00]  /*09d0*/  NOP ;  /* 0x0000000000007918 */ /* 0x000fc00000000000 */
[----:B------:R-:W-:-:S00]  /*09e0*/  NOP ;  /* 0x0000000000007918 */ /* 0x000fc00000000000 */
[----:B------:R-:W-:-:S00]  /*09f0*/  NOP ;  /* 0x0000000000007918 */ /* 0x000fc00000000000 */
.L_x_1:


//--------------------- .nv.global.init           --------------------------
	.section	.nv.global.init,"aw",@progbits
.nv.global.init:
	.type		_$_str,@object
	.size		_$_str,(_$_str_$_2 - _$_str)
_$_str:
        /*0000*/ 	.byte	0x5f, 0x5f, 0x43, 0x55, 0x44, 0x41, 0x5f, 0x46, 0x54, 0x5a, 0x00
	.type		_$_str_$_2,@object
	.size		_$_str_$_2,(.L_1 - _$_str_$_2)
_$_str_$_2:
        /*000b*/ 	.byte	0x5f, 0x5f, 0x43, 0x55, 0x44, 0x41, 0x5f, 0x50, 0x52, 0x45, 0x43, 0x5f, 0x53, 0x51, 0x52, 0x54
        /*001b*/ 	.byte	0x00
.L_1:


//--------------------- .nv.constant0.triton_poi_fused_cat_10 --------------------------
	.section	.nv.constant0.triton_poi_fused_cat_10,"a",@progbits
	.sectionflags	@""
	.align	4
.nv.constant0.triton_poi_fused_cat_10:
	.zero		596
